	.headerflags	@"EF_CUDA_TEXMODE_UNIFIED EF_CUDA_64BIT_ADDRESS EF_CUDA_ACCELERATORS EF_CUDA_SM90 EF_CUDA_VIRTUAL_SM(EF_CUDA_SM90)"
	.elftype	@"ET_EXEC"


//--------------------- .nv.info                  --------------------------
	.section	.nv.info,"",@"SHT_CUDA_INFO"
	.align	4


	//----- nvinfo : EIATTR_REGCOUNT
	.align		4
        /*0000*/ 	.byte	0x04, 0x2f
        /*0002*/ 	.short	(.L_1 - .L_0)
	.align		4
.L_0:
        /*0004*/ 	.word	index@(triton_poi_fused__softmax_3)
        /*0008*/ 	.word	0x00000012


	//----- nvinfo : EIATTR_MIN_STACK_SIZE
	.align		4
.L_1:
        /*000c*/ 	.byte	0x04, 0x12
        /*000e*/ 	.short	(.L_3 - .L_2)
	.align		4
.L_2:
        /*0010*/ 	.word	index@(triton_poi_fused__softmax_3)
        /*0014*/ 	.word	0x00000000


	//----- nvinfo : EIATTR_FRAME_SIZE
	.align		4
.L_3:
        /*0018*/ 	.byte	0x04, 0x11
        /*001a*/ 	.short	(.L_5 - .L_4)
	.align		4
.L_4:
        /*001c*/ 	.word	index@(triton_poi_fused__softmax_3)
        /*0020*/ 	.word	0x00000000


	//----- nvinfo : EIATTR_MIN_STACK_SIZE
	.align		4
.L_5:
        /*0024*/ 	.byte	0x04, 0x12
        /*0026*/ 	.short	(.L_7 - .L_6)
	.align		4
.L_6:
        /*0028*/ 	.word	index@(triton_poi_fused__softmax_3)
        /*002c*/ 	.word	0x00000000
.L_7:


//--------------------- .nv.info.triton_poi_fused__softmax_3 --------------------------
	.section	.nv.info.triton_poi_fused__softmax_3,"",@"SHT_CUDA_INFO"
	.sectionflags	@""
	.align	4


	//----- nvinfo : EIATTR_CUDA_API_VERSION
	.align		4
        /*0000*/ 	.byte	0x04, 0x37
        /*0002*/ 	.short	(.L_9 - .L_8)
.L_8:
        /*0004*/ 	.word	0x0000007c


	//----- nvinfo : EIATTR_KPARAM_INFO
	.align		4
.L_9:
        /*0008*/ 	.byte	0x04, 0x17
        /*000a*/ 	.short	(.L_11 - .L_10)
.L_10:
        /*000c*/ 	.word	0x00000000
        /*0010*/ 	.short	0x0002
        /*0012*/ 	.short	0x0010
        /*0014*/ 	.byte	0x00, 0xf0, 0x11, 0x00


	//----- nvinfo : EIATTR_KPARAM_INFO
	.align		4
.L_11:
        /*0018*/ 	.byte	0x04, 0x17
        /*001a*/ 	.short	(.L_13 - .L_12)
.L_12:
        /*001c*/ 	.word	0x00000000
        /*0020*/ 	.short	0x0001
        /*0022*/ 	.short	0x0008
        /*0024*/ 	.byte	0x00, 0xf4, 0x21, 0x00


	//----- nvinfo : EIATTR_KPARAM_INFO
	.align		4
.L_13:
        /*0028*/ 	.byte	0x04, 0x17
        /*002a*/ 	.short	(.L_15 - .L_14)
.L_14:
        /*002c*/ 	.word	0x00000000
        /*0030*/ 	.short	0x0000
        /*0032*/ 	.short	0x0000
        /*0034*/ 	.byte	0x00, 0xf4, 0x21, 0x00


	//----- nvinfo : EIATTR_SPARSE_MMA_MASK
	.align		4
.L_15:
        /*0038*/ 	.byte	0x03, 0x50
        /*003a*/ 	.short	0x0000


	//----- nvinfo : EIATTR_MAXREG_COUNT
	.align		4
        /*003c*/ 	.byte	0x03, 0x1b
        /*003e*/ 	.short	0x00ff


	//----- nvinfo : EIATTR_EXIT_INSTR_OFFSETS
	.align		4
        /*0040*/ 	.byte	0x04, 0x1c
        /*0042*/ 	.short	(.L_17 - .L_16)


	//   ....[0]....
.L_16:
        /*0044*/ 	.word	0x00000360


	//   ....[1]....
        /*0048*/ 	.word	0x00000380


	//----- nvinfo : EIATTR_REQNTID
	.align		4
.L_17:
        /*004c*/ 	.byte	0x04, 0x10
        /*004e*/ 	.short	(.L_19 - .L_18)
.L_18:
        /*0050*/ 	.word	0x00000020
        /*0054*/ 	.word	0x00000001
        /*0058*/ 	.word	0x00000001


	//----- nvinfo : EIATTR_CBANK_PARAM_SIZE
	.align		4
.L_19:
        /*005c*/ 	.byte	0x03, 0x19
        /*005e*/ 	.short	0x0014


	//----- nvinfo : EIATTR_PARAM_CBANK
	.align		4
        /*0060*/ 	.byte	0x04, 0x0a
        /*0062*/ 	.short	(.L_21 - .L_20)
	.align		4
.L_20:
        /*0064*/ 	.word	index@(.nv.constant0.triton_poi_fused__softmax_3)
        /*0068*/ 	.short	0x0210
        /*006a*/ 	.short	0x0014


	//----- nvinfo : EIATTR_SW_WAR
	.align		4
.L_21:
        /*006c*/ 	.byte	0x04, 0x36
        /*006e*/ 	.short	(.L_23 - .L_22)
.L_22:
        /*0070*/ 	.word	0x00000008
.L_23:


//--------------------- .nv.callgraph             --------------------------
	.section	.nv.callgraph,"",@"SHT_CUDA_CALLGRAPH"
	.align	4
	.sectionentsize	8
	.align		4
        /*0000*/ 	.word	0x00000000
	.align		4
        /*0004*/ 	.word	0xffffffff
	.align		4
        /*0008*/ 	.word	0x00000000
	.align		4
        /*000c*/ 	.word	0xfffffffe
	.align		4
        /*0010*/ 	.word	0x00000000
	.align		4
        /*0014*/ 	.word	0xfffffffd
	.align		4
        /*0018*/ 	.word	0x00000000
	.align		4
        /*001c*/ 	.word	0xfffffffc


//--------------------- .text.triton_poi_fused__softmax_3 --------------------------
	.section	.text.triton_poi_fused__softmax_3,"ax",@progbits
	.align	128
        .global         triton_poi_fused__softmax_3
        .type           triton_poi_fused__softmax_3,@function
        .size           triton_poi_fused__softmax_3,(.L_x_1 - triton_poi_fused__softmax_3)
        .other          triton_poi_fused__softmax_3,@"STO_CUDA_ENTRY STV_DEFAULT"
triton_poi_fused__softmax_3:
.text.triton_poi_fused__softmax_3:
[----:B------:R-:W0:Y:S02]  /*0000*/  LDC R1, c[0x0][0x28] ;  /* 0x00000a00ff017b82 */ /* 0x000e240000000800 */
[----:B------:R-:W1:Y:S01]  /*0010*/  S2R R0, SR_TID.X ;  /* 0x0000000000007919 */ /* 0x000e620000002100 */
[----:B------:R-:W2:Y:S01]  /*0020*/  LDC.64 R2, c[0x0][0x210] ;  /* 0x00008400ff027b82 */ /* 0x000ea20000000a00 */
[----:B------:R-:W-:Y:S02]  /*0030*/  MOV R6, RZ ;  /* 0x000000ff00067202 */ /* 0x000fe40000000f00 */
[----:B------:R-:W-:Y:S01]  /*0040*/  CS2R R8, SRZ ;  /* 0x0000000000087805 */ /* 0x000fe2000001ff00 */
[----:B------:R-:W3:Y:S01]  /*0050*/  S2R R7, SR_CTAID.X ;  /* 0x0000000000077919 */ /* 0x000ee20000002500 */
[----:B------:R-:W-:Y:S01]  /*0060*/  CS2R R10, SRZ ;  /* 0x00000000000a7805 */ /* 0x000fe2000001ff00 */
[----:B------:R-:W-:Y:S01]  /*0070*/  ULDC.64 UR4, c[0x0][0x208] ;  /* 0x0000820000047ab9 */ /* 0x000fe20000000a00 */
[----:B-1----:R-:W-:Y:S02]  /*0080*/  SHF.L.U32 R0, R0, 0x1, RZ ;  /* 0x0000000100007819 */ /* 0x002fe400000006ff */
[----:B---3--:R-:W-:-:S02]  /*0090*/  SHF.R.S32.HI R4, RZ, 0x19, R7 ;  /* 0x00000019ff047819 */ /* 0x008fc40000011407 */
[----:B------:R-:W-:Y:S02]  /*00a0*/  LOP3.LUT R0, R0, 0x3e, RZ, 0xc0, !PT ;  /* 0x0000003e00007812 */ /* 0x000fe400078ec0ff */
[----:B------:R-:W-:Y:S02]  /*00b0*/  SGXT R4, R4, 0x1 ;  /* 0x000000010404781a */ /* 0x000fe40000000200 */
[----:B------:R-:W-:Y:S01]  /*00c0*/  LEA R7, R7, R0, 0x6 ;  /* 0x0000000007077211 */ /* 0x000fe200078e30ff */
[----:B------:R-:W-:-:S03]  /*00d0*/  HFMA2.MMA R0, -RZ, RZ, 0, 0 ;  /* 0x00000000ff007435 */ /* 0x000fc600000001ff */
[----:B------:R-:W-:Y:S02]  /*00e0*/  LEA.HI R4, R4, R7, RZ, 0x2 ;  /* 0x0000000704047211 */ /* 0x000fe400078f10ff */
[----:B------:R-:W-:Y:S02]  /*00f0*/  ISETP.GE.AND P4, PT, R7, 0x40, PT ;  /* 0x000000400700780c */ /* 0x000fe40003f86270 */
[----:B------:R-:W-:-:S05]  /*0100*/  LOP3.LUT R5, R4, 0xfffffffc, RZ, 0xc0, !PT ;  /* 0xfffffffc04057812 */ /* 0x000fca00078ec0ff */
[----:B--2---:R-:W-:Y:S01]  /*0110*/  IMAD.WIDE R4, R5, 0x4, R2 ;  /* 0x0000000405047825 */ /* 0x004fe200078e0202 */
[----:B------:R-:W-:-:S05]  /*0120*/  CS2R R12, SRZ ;  /* 0x00000000000c7805 */ /* 0x000fca000001ff00 */
[----:B------:R-:W2:Y:S04]  /*0130*/  @!P4 LDG.E.EL R0, desc[UR4][R4.64] ;  /* 0x000000040400c981 */ /* 0x000ea8000c2e1900 */
[----:B------:R-:W2:Y:S04]  /*0140*/  @!P4 LDG.E.EL R9, desc[UR4][R4.64+0x4] ;  /* 0x000004040409c981 */ /* 0x000ea8000c2e1900 */
[----:B------:R-:W3:Y:S04]  /*0150*/  @!P4 LDG.E.EL R6, desc[UR4][R4.64] ;  /* 0x000000040406c981 */ /* 0x000ee8000c2e1900 */
[----:B------:R-:W3:Y:S04]  /*0160*/  @!P4 LDG.E.EL R11, desc[UR4][R4.64+0x4] ;  /* 0x00000404040bc981 */ /* 0x000ee8000c2e1900 */
[----:B------:R-:W4:Y:S04]  /*0170*/  @!P4 LDG.E.EL R8, desc[UR4][R4.64+0x8] ;  /* 0x000008040408c981 */ /* 0x000f28000c2e1900 */
[----:B------:R-:W5:Y:S04]  /*0180*/  @!P4 LDG.E.EL R10, desc[UR4][R4.64+0x8] ;  /* 0x00000804040ac981 */ /* 0x000f68000c2e1900 */
[----:B------:R-:W5:Y:S04]  /*0190*/  @!P4 LDG.E.EL R12, desc[UR4][R4.64+0xc] ;  /* 0x00000c04040cc981 */ /* 0x000f68000c2e1900 */
[----:B------:R-:W5:Y:S01]  /*01a0*/  @!P4 LDG.E.EL R13, desc[UR4][R4.64+0xc] ;  /* 0x00000c04040dc981 */ /* 0x000f62000c2e1900 */
[----:B------:R-:W-:Y:S01]  /*01b0*/  CS2R R14, SRZ ;  /* 0x00000000000e7805 */ /* 0x000fe2000001ff00 */
[----:B------:R-:W-:-:S05]  /*01c0*/  IMAD.WIDE R2, R7, 0x4, R2 ;  /* 0x0000000407027825 */ /* 0x000fca00078e0202 */
[----:B------:R1:W5:Y:S02]  /*01d0*/  @!P4 LDG.E.64 R14, desc[UR4][R2.64] ;  /* 0x00000004020ec981 */ /* 0x000364000c1e1b00 */
[----:B-1----:R-:W1:Y:S02]  /*01e0*/  LDC.64 R2, c[0x0][0x218] ;  /* 0x00008600ff027b82 */ /* 0x002e640000000a00 */
[----:B-1----:R-:W-:-:S04]  /*01f0*/  IMAD.WIDE R2, R7, 0x4, R2 ;  /* 0x0000000407027825 */ /* 0x002fc800078e0202 */
[----:B--2---:R-:W-:Y:S01]  /*0200*/  FADD R9, R9, R0 ;  /* 0x0000000009097221 */ /* 0x004fe20000000000 */
[----:B---3--:R-:W-:-:S03]  /*0210*/  FADD R11, R11, R6 ;  /* 0x000000060b0b7221 */ /* 0x008fc60000000000 */
[----:B----4-:R-:W-:Y:S01]  /*0220*/  FADD R9, R9, R8 ;  /* 0x0000000809097221 */ /* 0x010fe20000000000 */
[----:B-----5:R-:W-:-:S03]  /*0230*/  FADD R10, R11, R10 ;  /* 0x0000000a0b0a7221 */ /* 0x020fc60000000000 */
[----:B------:R-:W-:Y:S01]  /*0240*/  FADD R9, R9, R12 ;  /* 0x0000000c09097221 */ /* 0x000fe20000000000 */
[----:B------:R-:W-:-:S04]  /*0250*/  FADD R10, R10, R13 ;  /* 0x0000000d0a0a7221 */ /* 0x000fc80000000000 */
[C---:B------:R-:W-:Y:S02]  /*0260*/  FSETP.GT.AND P0, PT, |R9|.reuse, 8.50705917302346158658e+37, PT ;  /* 0x7e8000000900780b */ /* 0x040fe40003f04200 */
[----:B------:R-:W-:Y:S02]  /*0270*/  FSETP.GEU.AND P2, PT, |R9|, 1.175494350822287508e-38, PT ;  /* 0x008000000900780b */ /* 0x000fe40003f4e200 */
[C---:B------:R-:W-:Y:S02]  /*0280*/  FSETP.GT.AND P1, PT, |R10|.reuse, 8.50705917302346158658e+37, PT ;  /* 0x7e8000000a00780b */ /* 0x040fe40003f24200 */
[----:B------:R-:W-:-:S07]  /*0290*/  FSETP.GEU.AND P3, PT, |R10|, 1.175494350822287508e-38, PT ;  /* 0x008000000a00780b */ /* 0x000fce0003f6e200 */
[----:B------:R-:W-:Y:S01]  /*02a0*/  @P0 FMUL R9, R9, 0.25 ;  /* 0x3e80000009090820 */ /* 0x000fe20000400000 */
[----:B------:R-:W-:-:S03]  /*02b0*/  @P0 FMUL R14, R14, 0.25 ;  /* 0x3e8000000e0e0820 */ /* 0x000fc60000400000 */
[----:B------:R-:W-:Y:S01]  /*02c0*/  @P1 FMUL R10, R10, 0.25 ;  /* 0x3e8000000a0a1820 */ /* 0x000fe20000400000 */
[----:B------:R-:W-:Y:S01]  /*02d0*/  @!P2 FMUL R9, R9, 16777216 ;  /* 0x4b8000000909a820 */ /* 0x000fe20000400000 */
[----:B------:R-:W-:Y:S01]  /*02e0*/  @P1 FMUL R15, R15, 0.25 ;  /* 0x3e8000000f0f1820 */ /* 0x000fe20000400000 */
[----:B------:R-:W-:Y:S01]  /*02f0*/  @!P2 FMUL R14, R14, 16777216 ;  /* 0x4b8000000e0ea820 */ /* 0x000fe20000400000 */
[----:B------:R-:W-:Y:S02]  /*0300*/  @!P3 FMUL R10, R10, 16777216 ;  /* 0x4b8000000a0ab820 */ /* 0x000fe40000400000 */
[----:B------:R-:W-:Y:S01]  /*0310*/  @!P3 FMUL R15, R15, 16777216 ;  /* 0x4b8000000f0fb820 */ /* 0x000fe20000400000 */
[----:B------:R-:W1:Y:S08]  /*0320*/  MUFU.RCP R9, R9 ;  /* 0x0000000900097308 */ /* 0x000e700000001000 */
[----:B------:R-:W2:Y:S01]  /*0330*/  MUFU.RCP R10, R10 ;  /* 0x0000000a000a7308 */ /* 0x000ea20000001000 */
[----:B-1----:R-:W-:Y:S01]  /*0340*/  FMUL R14, R9, R14 ;  /* 0x0000000e090e7220 */ /* 0x002fe20000400000 */
[----:B--2---:R-:W-:Y:S01]  /*0350*/  FMUL R15, R10, R15 ;  /* 0x0000000f0a0f7220 */ /* 0x004fe20000400000 */
[----:B------:R-:W-:Y:S06]  /*0360*/  @P4 EXIT ;  /* 0x000000000000494d */ /* 0x000fec0003800000 */
[----:B------:R-:W-:Y:S01]  /*0370*/  STG.E.64 desc[UR4][R2.64], R14 ;  /* 0x0000000e02007986 */ /* 0x000fe2000c101b04 */
[----:B------:R-:W-:Y:S05]  /*0380*/  EXIT ;  /* 0x000000000000794d */ /* 0x000fea0003800000 */
.L_x_0:
[----:B------:R-:W-:-:S00]  /*0390*/  BRA `(.L_x_0) ;  /* 0xfffffffc00fc7947 */ /* 0x000fc0000383ffff */
[----:B------:R-:W-:-:S00]  /*03a0*/  NOP ;  /* 0x0000000000007918 */ /* 0x000fc00000000000 */
        /* <DEDUP_REMOVED lines=13> */
.L_x_1:


//--------------------- .nv.constant0.triton_poi_fused__softmax_3 --------------------------
	.section	.nv.constant0.triton_poi_fused__softmax_3,"a",@progbits
	.sectionflags	@""
	.align	4
.nv.constant0.triton_poi_fused__softmax_3:
	.zero		548
